//
// Generated by NVIDIA NVVM Compiler
//
// Compiler Build ID: CL-36424714
// Cuda compilation tools, release 13.0, V13.0.88
// Based on NVVM 20.0.0
//

.version 9.0
.target sm_100
.address_size 64

	// .globl	_Z13device_globalPji

.visible .entry _Z13device_globalPji(
	.param .u64 .ptr .align 1 _Z13device_globalPji_param_0,
	.param .u32 _Z13device_globalPji_param_1
)
{
	.reg .pred 	%p<65>;
	.reg .b32 	%r<102>;
	.reg .b64 	%rd<5>;

	ld.param.u64 	%rd3, [_Z13device_globalPji_param_0];
	cvta.to.global.u64 	%rd1, %rd3;
	mov.u32 	%r3, %ctaid.x;
	mov.u32 	%r4, %ntid.x;
	mov.u32 	%r5, %tid.x;
	mad.lo.s32 	%r1, %r3, %r4, %r5;
	add.s32 	%r2, %r1, 2;
	mul.wide.u32 	%rd4, %r1, 4;
	add.s64 	%rd2, %rd1, %rd4;
	setp.lt.s32 	%p1, %r1, 1;
	@%p1 bra 	$L__BB0_3;
	ld.global.u32 	%r6, [%rd1];
	rem.u32 	%r7, %r2, %r6;
	setp.ne.s32 	%p2, %r7, 0;
	@%p2 bra 	$L__BB0_3;
	mov.b32 	%r8, 0;
	st.global.u32 	[%rd2], %r8;
$L__BB0_3:
	bar.sync 	0;
	setp.lt.s32 	%p3, %r1, 2;
	@%p3 bra 	$L__BB0_6;
	ld.global.u32 	%r9, [%rd1+4];
	rem.u32 	%r10, %r2, %r9;
	setp.ne.s32 	%p4, %r10, 0;
	@%p4 bra 	$L__BB0_6;
	mov.b32 	%r11, 0;
	st.global.u32 	[%rd2], %r11;
$L__BB0_6:
	bar.sync 	0;
	setp.lt.s32 	%p5, %r1, 3;
	@%p5 bra 	$L__BB0_9;
	ld.global.u32 	%r12, [%rd1+8];
	rem.u32 	%r13, %r2, %r12;
	setp.ne.s32 	%p6, %r13, 0;
	@%p6 bra 	$L__BB0_9;
	mov.b32 	%r14, 0;
	st.global.u32 	[%rd2], %r14;
$L__BB0_9:
	bar.sync 	0;
	setp.lt.s32 	%p7, %r1, 4;
	@%p7 bra 	$L__BB0_12;
	ld.global.u32 	%r15, [%rd1+12];
	rem.u32 	%r16, %r2, %r15;
	setp.ne.s32 	%p8, %r16, 0;
	@%p8 bra 	$L__BB0_12;
	mov.b32 	%r17, 0;
	st.global.u32 	[%rd2], %r17;
$L__BB0_12:
	bar.sync 	0;
	setp.lt.s32 	%p9, %r1, 5;
	@%p9 bra 	$L__BB0_15;
	ld.global.u32 	%r18, [%rd1+16];
	rem.u32 	%r19, %r2, %r18;
	setp.ne.s32 	%p10, %r19, 0;
	@%p10 bra 	$L__BB0_15;
	mov.b32 	%r20, 0;
	st.global.u32 	[%rd2], %r20;
$L__BB0_15:
	bar.sync 	0;
	setp.lt.s32 	%p11, %r1, 6;
	@%p11 bra 	$L__BB0_18;
	ld.global.u32 	%r21, [%rd1+20];
	rem.u32 	%r22, %r2, %r21;
	setp.ne.s32 	%p12, %r22, 0;
	@%p12 bra 	$L__BB0_18;
	mov.b32 	%r23, 0;
	st.global.u32 	[%rd2], %r23;
$L__BB0_18:
	bar.sync 	0;
	setp.lt.s32 	%p13, %r1, 7;
	@%p13 bra 	$L__BB0_21;
	ld.global.u32 	%r24, [%rd1+24];
	rem.u32 	%r25, %r2, %r24;
	setp.ne.s32 	%p14, %r25, 0;
	@%p14 bra 	$L__BB0_21;
	mov.b32 	%r26, 0;
	st.global.u32 	[%rd2], %r26;
$L__BB0_21:
	bar.sync 	0;
	setp.lt.s32 	%p15, %r1, 8;
	@%p15 bra 	$L__BB0_24;
	ld.global.u32 	%r27, [%rd1+28];
	rem.u32 	%r28, %r2, %r27;
	setp.ne.s32 	%p16, %r28, 0;
	@%p16 bra 	$L__BB0_24;
	mov.b32 	%r29, 0;
	st.global.u32 	[%rd2], %r29;
$L__BB0_24:
	bar.sync 	0;
	setp.lt.s32 	%p17, %r1, 9;
	@%p17 bra 	$L__BB0_27;
	ld.global.u32 	%r30, [%rd1+32];
	rem.u32 	%r31, %r2, %r30;
	setp.ne.s32 	%p18, %r31, 0;
	@%p18 bra 	$L__BB0_27;
	mov.b32 	%r32, 0;
	st.global.u32 	[%rd2], %r32;
$L__BB0_27:
	bar.sync 	0;
	setp.lt.s32 	%p19, %r1, 10;
	@%p19 bra 	$L__BB0_30;
	ld.global.u32 	%r33, [%rd1+36];
	rem.u32 	%r34, %r2, %r33;
	setp.ne.s32 	%p20, %r34, 0;
	@%p20 bra 	$L__BB0_30;
	mov.b32 	%r35, 0;
	st.global.u32 	[%rd2], %r35;
$L__BB0_30:
	bar.sync 	0;
	setp.lt.s32 	%p21, %r1, 11;
	@%p21 bra 	$L__BB0_33;
	ld.global.u32 	%r36, [%rd1+40];
	rem.u32 	%r37, %r2, %r36;
	setp.ne.s32 	%p22, %r37, 0;
	@%p22 bra 	$L__BB0_33;
	mov.b32 	%r38, 0;
	st.global.u32 	[%rd2], %r38;
$L__BB0_33:
	bar.sync 	0;
	setp.lt.s32 	%p23, %r1, 12;
	@%p23 bra 	$L__BB0_36;
	ld.global.u32 	%r39, [%rd1+44];
	rem.u32 	%r40, %r2, %r39;
	setp.ne.s32 	%p24, %r40, 0;
	@%p24 bra 	$L__BB0_36;
	mov.b32 	%r41, 0;
	st.global.u32 	[%rd2], %r41;
$L__BB0_36:
	bar.sync 	0;
	setp.lt.s32 	%p25, %r1, 13;
	@%p25 bra 	$L__BB0_39;
	ld.global.u32 	%r42, [%rd1+48];
	rem.u32 	%r43, %r2, %r42;
	setp.ne.s32 	%p26, %r43, 0;
	@%p26 bra 	$L__BB0_39;
	mov.b32 	%r44, 0;
	st.global.u32 	[%rd2], %r44;
$L__BB0_39:
	bar.sync 	0;
	setp.lt.s32 	%p27, %r1, 14;
	@%p27 bra 	$L__BB0_42;
	ld.global.u32 	%r45, [%rd1+52];
	rem.u32 	%r46, %r2, %r45;
	setp.ne.s32 	%p28, %r46, 0;
	@%p28 bra 	$L__BB0_42;
	mov.b32 	%r47, 0;
	st.global.u32 	[%rd2], %r47;
$L__BB0_42:
	bar.sync 	0;
	setp.lt.s32 	%p29, %r1, 15;
	@%p29 bra 	$L__BB0_45;
	ld.global.u32 	%r48, [%rd1+56];
	rem.u32 	%r49, %r2, %r48;
	setp.ne.s32 	%p30, %r49, 0;
	@%p30 bra 	$L__BB0_45;
	mov.b32 	%r50, 0;
	st.global.u32 	[%rd2], %r50;
$L__BB0_45:
	bar.sync 	0;
	setp.lt.s32 	%p31, %r1, 16;
	@%p31 bra 	$L__BB0_48;
	ld.global.u32 	%r51, [%rd1+60];
	rem.u32 	%r52, %r2, %r51;
	setp.ne.s32 	%p32, %r52, 0;
	@%p32 bra 	$L__BB0_48;
	mov.b32 	%r53, 0;
	st.global.u32 	[%rd2], %r53;
$L__BB0_48:
	bar.sync 	0;
	setp.lt.s32 	%p33, %r1, 17;
	@%p33 bra 	$L__BB0_51;
	ld.global.u32 	%r54, [%rd1+64];
	rem.u32 	%r55, %r2, %r54;
	setp.ne.s32 	%p34, %r55, 0;
	@%p34 bra 	$L__BB0_51;
	mov.b32 	%r56, 0;
	st.global.u32 	[%rd2], %r56;
$L__BB0_51:
	bar.sync 	0;
	setp.lt.s32 	%p35, %r1, 18;
	@%p35 bra 	$L__BB0_54;
	ld.global.u32 	%r57, [%rd1+68];
	rem.u32 	%r58, %r2, %r57;
	setp.ne.s32 	%p36, %r58, 0;
	@%p36 bra 	$L__BB0_54;
	mov.b32 	%r59, 0;
	st.global.u32 	[%rd2], %r59;
$L__BB0_54:
	bar.sync 	0;
	setp.lt.s32 	%p37, %r1, 19;
	@%p37 bra 	$L__BB0_57;
	ld.global.u32 	%r60, [%rd1+72];
	rem.u32 	%r61, %r2, %r60;
	setp.ne.s32 	%p38, %r61, 0;
	@%p38 bra 	$L__BB0_57;
	mov.b32 	%r62, 0;
	st.global.u32 	[%rd2], %r62;
$L__BB0_57:
	bar.sync 	0;
	setp.lt.s32 	%p39, %r1, 20;
	@%p39 bra 	$L__BB0_60;
	ld.global.u32 	%r63, [%rd1+76];
	rem.u32 	%r64, %r2, %r63;
	setp.ne.s32 	%p40, %r64, 0;
	@%p40 bra 	$L__BB0_60;
	mov.b32 	%r65, 0;
	st.global.u32 	[%rd2], %r65;
$L__BB0_60:
	bar.sync 	0;
	setp.lt.s32 	%p41, %r1, 21;
	@%p41 bra 	$L__BB0_63;
	ld.global.u32 	%r66, [%rd1+80];
	rem.u32 	%r67, %r2, %r66;
	setp.ne.s32 	%p42, %r67, 0;
	@%p42 bra 	$L__BB0_63;
	mov.b32 	%r68, 0;
	st.global.u32 	[%rd2], %r68;
$L__BB0_63:
	bar.sync 	0;
	setp.lt.s32 	%p43, %r1, 22;
	@%p43 bra 	$L__BB0_66;
	ld.global.u32 	%r69, [%rd1+84];
	rem.u32 	%r70, %r2, %r69;
	setp.ne.s32 	%p44, %r70, 0;
	@%p44 bra 	$L__BB0_66;
	mov.b32 	%r71, 0;
	st.global.u32 	[%rd2], %r71;
$L__BB0_66:
	bar.sync 	0;
	setp.lt.s32 	%p45, %r1, 23;
	@%p45 bra 	$L__BB0_69;
	ld.global.u32 	%r72, [%rd1+88];
	rem.u32 	%r73, %r2, %r72;
	setp.ne.s32 	%p46, %r73, 0;
	@%p46 bra 	$L__BB0_69;
	mov.b32 	%r74, 0;
	st.global.u32 	[%rd2], %r74;
$L__BB0_69:
	bar.sync 	0;
	setp.lt.s32 	%p47, %r1, 24;
	@%p47 bra 	$L__BB0_72;
	ld.global.u32 	%r75, [%rd1+92];
	rem.u32 	%r76, %r2, %r75;
	setp.ne.s32 	%p48, %r76, 0;
	@%p48 bra 	$L__BB0_72;
	mov.b32 	%r77, 0;
	st.global.u32 	[%rd2], %r77;
$L__BB0_72:
	bar.sync 	0;
	setp.lt.s32 	%p49, %r1, 25;
	@%p49 bra 	$L__BB0_75;
	ld.global.u32 	%r78, [%rd1+96];
	rem.u32 	%r79, %r2, %r78;
	setp.ne.s32 	%p50, %r79, 0;
	@%p50 bra 	$L__BB0_75;
	mov.b32 	%r80, 0;
	st.global.u32 	[%rd2], %r80;
$L__BB0_75:
	bar.sync 	0;
	setp.lt.s32 	%p51, %r1, 26;
	@%p51 bra 	$L__BB0_78;
	ld.global.u32 	%r81, [%rd1+100];
	rem.u32 	%r82, %r2, %r81;
	setp.ne.s32 	%p52, %r82, 0;
	@%p52 bra 	$L__BB0_78;
	mov.b32 	%r83, 0;
	st.global.u32 	[%rd2], %r83;
$L__BB0_78:
	bar.sync 	0;
	setp.lt.s32 	%p53, %r1, 27;
	@%p53 bra 	$L__BB0_81;
	ld.global.u32 	%r84, [%rd1+104];
	rem.u32 	%r85, %r2, %r84;
	setp.ne.s32 	%p54, %r85, 0;
	@%p54 bra 	$L__BB0_81;
	mov.b32 	%r86, 0;
	st.global.u32 	[%rd2], %r86;
$L__BB0_81:
	bar.sync 	0;
	setp.lt.s32 	%p55, %r1, 28;
	@%p55 bra 	$L__BB0_84;
	ld.global.u32 	%r87, [%rd1+108];
	rem.u32 	%r88, %r2, %r87;
	setp.ne.s32 	%p56, %r88, 0;
	@%p56 bra 	$L__BB0_84;
	mov.b32 	%r89, 0;
	st.global.u32 	[%rd2], %r89;
$L__BB0_84:
	bar.sync 	0;
	setp.lt.s32 	%p57, %r1, 29;
	@%p57 bra 	$L__BB0_87;
	ld.global.u32 	%r90, [%rd1+112];
	rem.u32 	%r91, %r2, %r90;
	setp.ne.s32 	%p58, %r91, 0;
	@%p58 bra 	$L__BB0_87;
	mov.b32 	%r92, 0;
	st.global.u32 	[%rd2], %r92;
$L__BB0_87:
	bar.sync 	0;
	setp.lt.s32 	%p59, %r1, 30;
	@%p59 bra 	$L__BB0_90;
	ld.global.u32 	%r93, [%rd1+116];
	rem.u32 	%r94, %r2, %r93;
	setp.ne.s32 	%p60, %r94, 0;
	@%p60 bra 	$L__BB0_90;
	mov.b32 	%r95, 0;
	st.global.u32 	[%rd2], %r95;
$L__BB0_90:
	bar.sync 	0;
	setp.lt.s32 	%p61, %r1, 31;
	@%p61 bra 	$L__BB0_93;
	ld.global.u32 	%r96, [%rd1+120];
	rem.u32 	%r97, %r2, %r96;
	setp.ne.s32 	%p62, %r97, 0;
	@%p62 bra 	$L__BB0_93;
	mov.b32 	%r98, 0;
	st.global.u32 	[%rd2], %r98;
$L__BB0_93:
	bar.sync 	0;
	setp.lt.s32 	%p63, %r1, 32;
	@%p63 bra 	$L__BB0_96;
	ld.global.u32 	%r99, [%rd1+124];
	rem.u32 	%r100, %r2, %r99;
	setp.ne.s32 	%p64, %r100, 0;
	@%p64 bra 	$L__BB0_96;
	mov.b32 	%r101, 0;
	st.global.u32 	[%rd2], %r101;
$L__BB0_96:
	bar.sync 	0;
	ret;

}


// ===== COMPILED SASS (sm_100) =====

	.target	sm_100

	.elftype	@"ET_EXEC"


//--------------------- .note.nv.tkinfo           --------------------------
	.section	.note.nv.tkinfo,"",@"SHT_NOTE"
	.sectionflags	@"SHF_NOTE_NV_TKINFO"
	.tkinfo
        /*0018*/ 	.word	0x00000002
        /*0030*/ 	.string	""
        /*0030*/ 	.string	"ptxas"
        /*0030*/ 	.string	"Cuda compilation tools, release 13.0, V13.0.88"
        /*0030*/ 	.string	"Build cuda_13.0.r13.0/compiler.36424714_0"
        /*0030*/ 	.string	"-arch sm_100 -m 64 "



//--------------------- .note.nv.cuinfo           --------------------------
	.section	.note.nv.cuinfo,"",@"SHT_NOTE"
	.sectionflags	@"SHF_NOTE_NV_CUINFO"
        /*0018*/ 	.short	0x0002
        /*001a*/ 	.short	0x0064
        /*001c*/ 	.short	0x0082
	.zero		2


//--------------------- .nv.info                  --------------------------
	.section	.nv.info,"",@"SHT_CUDA_INFO"
	.align	4


	//----- nvinfo : EIATTR_REGCOUNT
	.align		4
        /*0000*/ 	.byte	0x04, 0x2f
        /*0002*/ 	.short	(.L_1 - .L_0)
	.align		4
.L_0:
        /*0004*/ 	.word	index@(_Z13device_globalPji)
        /*0008*/ 	.word	0x0000000e


	//----- nvinfo : EIATTR_FRAME_SIZE
	.align		4
.L_1:
        /*000c*/ 	.byte	0x04, 0x11
        /*000e*/ 	.short	(.L_3 - .L_2)
	.align		4
.L_2:
        /*0010*/ 	.word	index@(_Z13device_globalPji)
        /*0014*/ 	.word	0x00000000


	//----- nvinfo : EIATTR_MIN_STACK_SIZE
	.align		4
.L_3:
        /*0018*/ 	.byte	0x04, 0x12
        /*001a*/ 	.short	(.L_5 - .L_4)
	.align		4
.L_4:
        /*001c*/ 	.word	index@(_Z13device_globalPji)
        /*0020*/ 	.word	0x00000000
.L_5:


//--------------------- .nv.compat                --------------------------
	.section	.nv.compat,"",@"SHT_CUDA_COMPAT_INFO"
	.align	4
        /*0000*/ 	.byte	0x02, 0x09, 0x00, 0x00, 0x02, 0x02, 0x01, 0x00, 0x02, 0x05, 0x05, 0x00, 0x03, 0x07, 0x01, 0x01
        /*0010*/ 	.byte	0x02, 0x03, 0x00, 0x00, 0x02, 0x06, 0x01, 0x00, 0x04, 0x0b, 0x08, 0x00, 0x09, 0x00, 0x00, 0x00
        /*0020*/ 	.byte	0x00, 0x00, 0x00, 0x00


//--------------------- .nv.info._Z13device_globalPji --------------------------
	.section	.nv.info._Z13device_globalPji,"",@"SHT_CUDA_INFO"
	.sectionflags	@""
	.align	4


	//----- nvinfo : EIATTR_CUDA_API_VERSION
	.align		4
        /*0000*/ 	.byte	0x04, 0x37
        /*0002*/ 	.short	(.L_7 - .L_6)
.L_6:
        /*0004*/ 	.word	0x00000082


	//----- nvinfo : EIATTR_KPARAM_INFO
	.align		4
.L_7:
        /*0008*/ 	.byte	0x04, 0x17
        /*000a*/ 	.short	(.L_9 - .L_8)
.L_8:
        /*000c*/ 	.word	0x00000000
        /*0010*/ 	.short	0x0001
        /*0012*/ 	.short	0x0008
        /*0014*/ 	.byte	0x00, 0xf0, 0x11, 0x00


	//----- nvinfo : EIATTR_KPARAM_INFO
	.align		4
.L_9:
        /*0018*/ 	.byte	0x04, 0x17
        /*001a*/ 	.short	(.L_11 - .L_10)
.L_10:
        /*001c*/ 	.word	0x00000000
        /*0020*/ 	.short	0x0000
        /*0022*/ 	.short	0x0000
        /*0024*/ 	.byte	0x00, 0xf5, 0x21, 0x00


	//----- nvinfo : EIATTR_SPARSE_MMA_MASK
	.align		4
.L_11:
        /*0028*/ 	.byte	0x03, 0x50
        /*002a*/ 	.short	0x0000


	//----- nvinfo : EIATTR_MAXREG_COUNT
	.align		4
        /*002c*/ 	.byte	0x03, 0x1b
        /*002e*/ 	.short	0x00ff


	//----- nvinfo : EIATTR_NUM_BARRIERS
	.align		4
        /*0030*/ 	.byte	0x02, 0x4c
        /*0032*/ 	.byte	0x01
	.zero		1


	//----- nvinfo : EIATTR_MERCURY_ISA_VERSION
	.align		4
        /*0034*/ 	.byte	0x03, 0x5f
        /*0036*/ 	.short	0x0101


	//----- nvinfo : EIATTR_VRC_CTA_INIT_COUNT
	.align		4
        /*0038*/ 	.byte	0x02, 0x4a
	.zero		1
	.zero		1


	//----- nvinfo : EIATTR_EXIT_INSTR_OFFSETS
	.align		4
        /*003c*/ 	.byte	0x04, 0x1c
        /*003e*/ 	.short	(.L_13 - .L_12)


	//   ....[0]....
.L_12:
        /*0040*/ 	.word	0x00003490


	//----- nvinfo : EIATTR_CRS_STACK_SIZE
	.align		4
.L_13:
        /*0044*/ 	.byte	0x04, 0x1e
        /*0046*/ 	.short	(.L_15 - .L_14)
.L_14:
        /*0048*/ 	.word	0x00000000


	//----- nvinfo : EIATTR_CBANK_PARAM_SIZE
	.align		4
.L_15:
        /*004c*/ 	.byte	0x03, 0x19
        /*004e*/ 	.short	0x000c


	//----- nvinfo : EIATTR_PARAM_CBANK
	.align		4
        /*0050*/ 	.byte	0x04, 0x0a
        /*0052*/ 	.short	(.L_17 - .L_16)
	.align		4
.L_16:
        /*0054*/ 	.word	index@(.nv.constant0._Z13device_globalPji)
        /*0058*/ 	.short	0x0380
        /*005a*/ 	.short	0x000c


	//----- nvinfo : EIATTR_SW_WAR
	.align		4
.L_17:
        /*005c*/ 	.byte	0x04, 0x36
        /*005e*/ 	.short	(.L_19 - .L_18)
.L_18:
        /*0060*/ 	.word	0x00000008
.L_19:


//--------------------- .nv.callgraph             --------------------------
	.section	.nv.callgraph,"",@"SHT_CUDA_CALLGRAPH"
	.align	4
	.sectionentsize	8
	.align		4
        /*0000*/ 	.word	0x00000000
	.align		4
        /*0004*/ 	.word	0xffffffff
	.align		4
        /*0008*/ 	.word	0x00000000
	.align		4
        /*000c*/ 	.word	0xfffffffe
	.align		4
        /*0010*/ 	.word	0x00000000
	.align		4
        /*0014*/ 	.word	0xfffffffd
	.align		4
        /*0018*/ 	.word	0x00000000
	.align		4
        /*001c*/ 	.word	0xfffffffc


//--------------------- .text._Z13device_globalPji --------------------------
	.section	.text._Z13device_globalPji,"ax",@progbits
	.align	128
        .global         _Z13device_globalPji
        .type           _Z13device_globalPji,@function
        .size           _Z13device_globalPji,(.L_x_65 - _Z13device_globalPji)
        .other          _Z13device_globalPji,@"STO_CUDA_ENTRY STV_DEFAULT"
_Z13device_globalPji:
.text._Z13device_globalPji:
[----:B------:R-:W-:Y:S01]  /*0000*/  LDC R1, c[0x0][0x37c] ;  /* 0x0000df00ff017b82 */ /* 0x000fe20000000800 */
[----:B------:R-:W0:Y:S07]  /*0010*/  S2R R3, SR_TID.X ;  /* 0x0000000000037919 */ /* 0x000e2e0000002100 */
[----:B------:R-:W0:Y:S01]  /*0020*/  S2UR UR4, SR_CTAID.X ;  /* 0x00000000000479c3 */ /* 0x000e220000002500 */
[----:B------:R-:W-:Y:S07]  /*0030*/  BSSY.RECONVERGENT B0, `(.L_x_0) ;  /* 0x0000023000007945 */ /* 0x000fee0003800200 */
[----:B------:R-:W0:Y:S08]  /*0040*/  LDC R0, c[0x0][0x360] ;  /* 0x0000d800ff007b82 */ /* 0x000e300000000800 */
[----:B------:R-:W1:Y:S01]  /*0050*/  LDC.64 R4, c[0x0][0x380] ;  /* 0x0000e000ff047b82 */ /* 0x000e620000000a00 */
[----:B0-----:R-:W-:Y:S01]  /*0060*/  IMAD R0, R0, UR4, R3 ;  /* 0x0000000400007c24 */ /* 0x001fe2000f8e0203 */
[----:B------:R-:W0:Y:S03]  /*0070*/  LDCU.64 UR4, c[0x0][0x358] ;  /* 0x00006b00ff0477ac */ /* 0x000e260008000a00 */
[C---:B------:R-:W-:Y:S01]  /*0080*/  VIADD R2, R0.reuse, 0x2 ;  /* 0x0000000200027836 */ /* 0x040fe20000000000 */
[----:B------:R-:W-:-:S02]  /*0090*/  ISETP.GE.AND P5, PT, R0, 0x1, PT ;  /* 0x000000010000780c */ /* 0x000fc40003fa6270 */
[C---:B------:R-:W-:Y:S01]  /*00a0*/  ISETP.GE.AND P4, PT, R0.reuse, 0x2, PT ;  /* 0x000000020000780c */ /* 0x040fe20003f86270 */
[C---:B-1----:R-:W-:Y:S01]  /*00b0*/  IMAD.WIDE.U32 R4, R0.reuse, 0x4, R4 ;  /* 0x0000000400047825 */ /* 0x042fe200078e0004 */
[C---:B------:R-:W-:Y:S02]  /*00c0*/  ISETP.GE.AND P0, PT, R0.reuse, 0x3, PT ;  /* 0x000000030000780c */ /* 0x040fe40003f06270 */
[C---:B------:R-:W-:Y:S02]  /*00d0*/  ISETP.GE.AND P1, PT, R0.reuse, 0x4, PT ;  /* 0x000000040000780c */ /* 0x040fe40003f26270 */
[C---:B------:R-:W-:Y:S02]  /*00e0*/  ISETP.GE.AND P2, PT, R0.reuse, 0x5, PT ;  /* 0x000000050000780c */ /* 0x040fe40003f46270 */
[----:B------:R-:W-:-:S03]  /*00f0*/  ISETP.GE.AND P3, PT, R0, 0x6, PT ;  /* 0x000000060000780c */ /* 0x000fc60003f66270 */
[----:B------:R-:W-:Y:S10]  /*0100*/  @!P5 BRA `(.L_x_1) ;  /* 0x000000000054d947 */ /* 0x000ff40003800000 */
[----:B------:R-:W0:Y:S02]  /*0110*/  LDC.64 R6, c[0x0][0x380] ;  /* 0x0000e000ff067b82 */ /* 0x000e240000000a00 */
[----:B0-----:R-:W2:Y:S02]  /*0120*/  LDG.E R7, desc[UR4][R6.64] ;  /* 0x0000000406077981 */ /* 0x001ea4000c1e1900 */
[----:B--2---:R-:W0:Y:S01]  /*0130*/  I2F.U32.RP R3, R7 ;  /* 0x0000000700037306 */ /* 0x004e220000209000 */
[----:B------:R-:W-:Y:S02]  /*0140*/  IADD3 R11, PT, PT, RZ, -R7, RZ ;  /* 0x80000007ff0b7210 */ /* 0x000fe40007ffe0ff */
[----:B------:R-:W-:-:S05]  /*0150*/  ISETP.NE.U32.AND P6, PT, R7, RZ, PT ;  /* 0x000000ff0700720c */ /* 0x000fca0003fc5070 */
[----:B0-----:R-:W0:Y:S02]  /*0160*/  MUFU.RCP R3, R3 ;  /* 0x0000000300037308 */ /* 0x001e240000001000 */
[----:B0-----:R-:W-:-:S06]  /*0170*/  VIADD R8, R3, 0xffffffe ;  /* 0x0ffffffe03087836 */ /* 0x001fcc0000000000 */
[----:B------:R0:W1:Y:S02]  /*0180*/  F2I.FTZ.U32.TRUNC.NTZ R9, R8 ;  /* 0x0000000800097305 */ /* 0x000064000021f000 */
[----:B0-----:R-:W-:Y:S02]  /*0190*/  IMAD.MOV.U32 R8, RZ, RZ, RZ ;  /* 0x000000ffff087224 */ /* 0x001fe400078e00ff */
[----:B-1----:R-:W-:-:S04]  /*01a0*/  IMAD R11, R11, R9, RZ ;  /* 0x000000090b0b7224 */ /* 0x002fc800078e02ff */
[----:B------:R-:W-:-:S06]  /*01b0*/  IMAD.HI.U32 R9, R9, R11, R8 ;  /* 0x0000000b09097227 */ /* 0x000fcc00078e0008 */
[----:B------:R-:W-:-:S04]  /*01c0*/  IMAD.HI.U32 R9, R9, R2, RZ ;  /* 0x0000000209097227 */ /* 0x000fc800078e00ff */
[----:B------:R-:W-:-:S04]  /*01d0*/  IMAD.MOV R9, RZ, RZ, -R9 ;  /* 0x000000ffff097224 */ /* 0x000fc800078e0a09 */
[----:B------:R-:W-:-:S05]  /*01e0*/  IMAD R6, R7, R9, R2 ;  /* 0x0000000907067224 */ /* 0x000fca00078e0202 */
[----:B------:R-:W-:-:S13]  /*01f0*/  ISETP.GE.U32.AND P5, PT, R6, R7, PT ;  /* 0x000000070600720c */ /* 0x000fda0003fa6070 */
[----:B------:R-:W-:-:S04]  /*0200*/  @P5 IADD3 R6, PT, PT, -R7, R6, RZ ;  /* 0x0000000607065210 */ /* 0x000fc80007ffe1ff */
[----:B------:R-:W-:-:S13]  /*0210*/  ISETP.GE.U32.AND P5, PT, R6, R7, PT ;  /* 0x000000070600720c */ /* 0x000fda0003fa6070 */
[----:B------:R-:W-:Y:S01]  /*0220*/  @P5 IMAD.IADD R6, R6, 0x1, -R7 ;  /* 0x0000000106065824 */ /* 0x000fe200078e0a07 */
[----:B------:R-:W-:-:S04]  /*0230*/  @!P6 LOP3.LUT R6, RZ, R7, RZ, 0x33, !PT ;  /* 0x00000007ff06e212 */ /* 0x000fc800078e33ff */
[----:B------:R-:W-:-:S13]  /*0240*/  ISETP.NE.AND P5, PT, R6, RZ, PT ;  /* 0x000000ff0600720c */ /* 0x000fda0003fa5270 */
[----:B------:R1:W-:Y:S02]  /*0250*/  @!P5 STG.E desc[UR4][R4.64], RZ ;  /* 0x000000ff0400d986 */ /* 0x0003e4000c101904 */
.L_x_1:
[----:B0-----:R-:W-:Y:S05]  /*0260*/  BSYNC.RECONVERGENT B0 ;  /* 0x0000000000007941 */ /* 0x001fea0003800200 */
.L_x_0:
[----:B------:R-:W-:Y:S01]  /*0270*/  BAR.SYNC.DEFER_BLOCKING 0x0 ;  /* 0x0000000000007b1d */ /* 0x000fe20000010000 */
[----:B------:R-:W-:-:S05]  /*0280*/  ISETP.GE.AND P5, PT, R0, 0x7, PT ;  /* 0x000000070000780c */ /* 0x000fca0003fa6270 */
[----:B------:R-:W-:Y:S04]  /*0290*/  BSSY.RECONVERGENT B0, `(.L_x_2) ;  /* 0x0000017000007945 */ /* 0x000fe80003800200 */
[----:B------:R-:W-:Y:S05]  /*02a0*/  @!P4 BRA `(.L_x_3) ;  /* 0x000000000054c947 */ /* 0x000fea0003800000 */
[----:B------:R-:W0:Y:S02]  /*02b0*/  LDC.64 R6, c[0x0][0x380] ;  /* 0x0000e000ff067b82 */ /* 0x000e240000000a00 */
[----:B0-----:R-:W2:Y:S02]  /*02c0*/  LDG.E R7, desc[UR4][R6.64+0x4] ;  /* 0x0000040406077981 */ /* 0x001ea4000c1e1900 */
[----:B--2---:R-:W0:Y:S01]  /*02d0*/  I2F.U32.RP R3, R7 ;  /* 0x0000000700037306 */ /* 0x004e220000209000 */
[----:B------:R-:W-:Y:S02]  /*02e0*/  IADD3 R11, PT, PT, RZ, -R7, RZ ;  /* 0x80000007ff0b7210 */ /* 0x000fe40007ffe0ff */
[----:B------:R-:W-:-:S05]  /*02f0*/  ISETP.NE.U32.AND P6, PT, R7, RZ, PT ;  /* 0x000000ff0700720c */ /* 0x000fca0003fc5070 */
[----:B0-----:R-:W0:Y:S02]  /*0300*/  MUFU.RCP R3, R3 ;  /* 0x0000000300037308 */ /* 0x001e240000001000 */
[----:B0-----:R-:W-:-:S06]  /*0310*/  VIADD R8, R3, 0xffffffe ;  /* 0x0ffffffe03087836 */ /* 0x001fcc0000000000 */
[----:B------:R0:W2:Y:S02]  /*0320*/  F2I.FTZ.U32.TRUNC.NTZ R9, R8 ;  /* 0x0000000800097305 */ /* 0x0000a4000021f000 */
[----:B0-----:R-:W-:Y:S02]  /*0330*/  IMAD.MOV.U32 R8, RZ, RZ, RZ ;  /* 0x000000ffff087224 */ /* 0x001fe400078e00ff */
[----:B--2---:R-:W-:-:S04]  /*0340*/  IMAD R11, R11, R9, RZ ;  /* 0x000000090b0b7224 */ /* 0x004fc800078e02ff */
        /* <DEDUP_REMOVED lines=11> */
.L_x_3:
[----:B------:R-:W-:Y:S05]  /*0400*/  BSYNC.RECONVERGENT B0 ;  /* 0x0000000000007941 */ /* 0x000fea0003800200 */
.L_x_2:
[----:B------:R-:W-:Y:S01]  /*0410*/  BAR.SYNC.DEFER_BLOCKING 0x0 ;  /* 0x0000000000007b1d */ /* 0x000fe20000010000 */
[----:B------:R-:W-:-:S05]  /*0420*/  ISETP.GE.AND P4, PT, R0, 0x8, PT ;  /* 0x000000080000780c */ /* 0x000fca0003f86270 */
[----:B------:R-:W-:Y:S04]  /*0430*/  BSSY.RECONVERGENT B0, `(.L_x_4) ;  /* 0x0000017000007945 */ /* 0x000fe80003800200 */
[----:B------:R-:W-:Y:S05]  /*0440*/  @!P0 BRA `(.L_x_5) ;  /* 0x0000000000548947 */ /* 0x000fea0003800000 */
[----:B------:R-:W2:Y:S02]  /*0450*/  LDC.64 R6, c[0x0][0x380] ;  /* 0x0000e000ff067b82 */ /* 0x000ea40000000a00 */
[----:B--2---:R-:W2:Y:S02]  /*0460*/  LDG.E R7, desc[UR4][R6.64+0x8] ;  /* 0x0000080406077981 */ /* 0x004ea4000c1e1900 */
[----:B--2---:R-:W2:Y:S01]  /*0470*/  I2F.U32.RP R3, R7 ;  /* 0x0000000700037306 */ /* 0x004ea20000209000 */
[----:B------:R-:W-:Y:S02]  /*0480*/  IADD3 R11, PT, PT, RZ, -R7, RZ ;  /* 0x80000007ff0b7210 */ /* 0x000fe40007ffe0ff */
[----:B------:R-:W-:-:S05]  /*0490*/  ISETP.NE.U32.AND P6, PT, R7, RZ, PT ;  /* 0x000000ff0700720c */ /* 0x000fca0003fc5070 */
[----:B--2---:R-:W2:Y:S02]  /*04a0*/  MUFU.RCP R3, R3 ;  /* 0x0000000300037308 */ /* 0x004ea40000001000 */
[----:B--2---:R-:W-:-:S06]  /*04b0*/  VIADD R8, R3, 0xffffffe ;  /* 0x0ffffffe03087836 */ /* 0x004fcc0000000000 */
[----:B------:R2:W3:Y:S02]  /*04c0*/  F2I.FTZ.U32.TRUNC.NTZ R9, R8 ;  /* 0x0000000800097305 */ /* 0x0004e4000021f000 */
[----:B--2---:R-:W-:Y:S02]  /*04d0*/  IMAD.MOV.U32 R8, RZ, RZ, RZ ;  /* 0x000000ffff087224 */ /* 0x004fe400078e00ff */
[----:B---3--:R-:W-:-:S04]  /*04e0*/  IMAD R11, R11, R9, RZ ;  /* 0x000000090b0b7224 */ /* 0x008fc800078e02ff */
        /* <DEDUP_REMOVED lines=11> */
.L_x_5:
[----:B------:R-:W-:Y:S05]  /*05a0*/  BSYNC.RECONVERGENT B0 ;  /* 0x0000000000007941 */ /* 0x000fea0003800200 */
.L_x_4:
[----:B------:R-:W-:Y:S01]  /*05b0*/  BAR.SYNC.DEFER_BLOCKING 0x0 ;  /* 0x0000000000007b1d */ /* 0x000fe20000010000 */
[----:B------:R-:W-:-:S05]  /*05c0*/  ISETP.GE.AND P0, PT, R0, 0x9, PT ;  /* 0x000000090000780c */ /* 0x000fca0003f06270 */
[----:B------:R-:W-:Y:S04]  /*05d0*/  BSSY.RECONVERGENT B0, `(.L_x_6) ;  /* 0x0000017000007945 */ /* 0x000fe80003800200 */
[----:B------:R-:W-:Y:S05]  /*05e0*/  @!P1 BRA `(.L_x_7) ;  /* 0x0000000000549947 */ /* 0x000fea0003800000 */
[----:B------:R-:W3:Y:S02]  /*05f0*/  LDC.64 R6, c[0x0][0x380] ;  /* 0x0000e000ff067b82 */ /* 0x000ee40000000a00 */
[----:B---3--:R-:W3:Y:S02]  /*0600*/  LDG.E R7, desc[UR4][R6.64+0xc] ;  /* 0x00000c0406077981 */ /* 0x008ee4000c1e1900 */
[----:B---3--:R-:W3:Y:S01]  /*0610*/  I2F.U32.RP R3, R7 ;  /* 0x0000000700037306 */ /* 0x008ee20000209000 */
[----:B------:R-:W-:Y:S02]  /*0620*/  IADD3 R11, PT, PT, RZ, -R7, RZ ;  /* 0x80000007ff0b7210 */ /* 0x000fe40007ffe0ff */
[----:B------:R-:W-:-:S05]  /*0630*/  ISETP.NE.U32.AND P6, PT, R7, RZ, PT ;  /* 0x000000ff0700720c */ /* 0x000fca0003fc5070 */
[----:B---3--:R-:W3:Y:S02]  /*0640*/  MUFU.RCP R3, R3 ;  /* 0x0000000300037308 */ /* 0x008ee40000001000 */
[----:B---3--:R-:W-:-:S06]  /*0650*/  VIADD R8, R3, 0xffffffe ;  /* 0x0ffffffe03087836 */ /* 0x008fcc0000000000 */
[----:B------:R3:W4:Y:S02]  /*0660*/  F2I.FTZ.U32.TRUNC.NTZ R9, R8 ;  /* 0x0000000800097305 */ /* 0x000724000021f000 */
[----:B---3--:R-:W-:Y:S02]  /*0670*/  IMAD.MOV.U32 R8, RZ, RZ, RZ ;  /* 0x000000ffff087224 */ /* 0x008fe400078e00ff */
[----:B----4-:R-:W-:-:S04]  /*0680*/  IMAD R11, R11, R9, RZ ;  /* 0x000000090b0b7224 */ /* 0x010fc800078e02ff */
        /* <DEDUP_REMOVED lines=11> */
.L_x_7:
[----:B------:R-:W-:Y:S05]  /*0740*/  BSYNC.RECONVERGENT B0 ;  /* 0x0000000000007941 */ /* 0x000fea0003800200 */
.L_x_6:
[----:B------:R-:W-:Y:S01]  /*0750*/  BAR.SYNC.DEFER_BLOCKING 0x0 ;  /* 0x0000000000007b1d */ /* 0x000fe20000010000 */
[----:B------:R-:W-:-:S05]  /*0760*/  ISETP.GE.AND P1, PT, R0, 0xa, PT ;  /* 0x0000000a0000780c */ /* 0x000fca0003f26270 */
[----:B------:R-:W-:Y:S04]  /*0770*/  BSSY.RECONVERGENT B0, `(.L_x_8) ;  /* 0x0000017000007945 */ /* 0x000fe80003800200 */
[----:B------:R-:W-:Y:S05]  /*0780*/  @!P2 BRA `(.L_x_9) ;  /* 0x000000000054a947 */ /* 0x000fea0003800000 */
[----:B------:R-:W4:Y:S02]  /*0790*/  LDC.64 R6, c[0x0][0x380] ;  /* 0x0000e000ff067b82 */ /* 0x000f240000000a00 */
[----:B----4-:R-:W4:Y:S02]  /*07a0*/  LDG.E R7, desc[UR4][R6.64+0x10] ;  /* 0x0000100406077981 */ /* 0x010f24000c1e1900 */
[----:B----4-:R-:W4:Y:S01]  /*07b0*/  I2F.U32.RP R3, R7 ;  /* 0x0000000700037306 */ /* 0x010f220000209000 */
[----:B------:R-:W-:Y:S02]  /*07c0*/  IADD3 R11, PT, PT, RZ, -R7, RZ ;  /* 0x80000007ff0b7210 */ /* 0x000fe40007ffe0ff */
[----:B------:R-:W-:-:S05]  /*07d0*/  ISETP.NE.U32.AND P6, PT, R7, RZ, PT ;  /* 0x000000ff0700720c */ /* 0x000fca0003fc5070 */
[----:B----4-:R-:W4:Y:S02]  /*07e0*/  MUFU.RCP R3, R3 ;  /* 0x0000000300037308 */ /* 0x010f240000001000 */
[----:B----4-:R-:W-:-:S06]  /*07f0*/  VIADD R8, R3, 0xffffffe ;  /* 0x0ffffffe03087836 */ /* 0x010fcc0000000000 */
[----:B------:R4:W5:Y:S02]  /*0800*/  F2I.FTZ.U32.TRUNC.NTZ R9, R8 ;  /* 0x0000000800097305 */ /* 0x000964000021f000 */
[----:B----4-:R-:W-:Y:S02]  /*0810*/  IMAD.MOV.U32 R8, RZ, RZ, RZ ;  /* 0x000000ffff087224 */ /* 0x010fe400078e00ff */
[----:B-----5:R-:W-:-:S04]  /*0820*/  IMAD R11, R11, R9, RZ ;  /* 0x000000090b0b7224 */ /* 0x020fc800078e02ff */
        /* <DEDUP_REMOVED lines=11> */
.L_x_9:
[----:B------:R-:W-:Y:S05]  /*08e0*/  BSYNC.RECONVERGENT B0 ;  /* 0x0000000000007941 */ /* 0x000fea0003800200 */
.L_x_8:
[----:B------:R-:W-:Y:S01]  /*08f0*/  BAR.SYNC.DEFER_BLOCKING 0x0 ;  /* 0x0000000000007b1d */ /* 0x000fe20000010000 */
[----:B------:R-:W-:-:S05]  /*0900*/  ISETP.GE.AND P2, PT, R0, 0xb, PT ;  /* 0x0000000b0000780c */ /* 0x000fca0003f46270 */
[----:B------:R-:W-:Y:S04]  /*0910*/  BSSY.RECONVERGENT B0, `(.L_x_10) ;  /* 0x0000017000007945 */ /* 0x000fe80003800200 */
[----:B------:R-:W-:Y:S05]  /*0920*/  @!P3 BRA `(.L_x_11) ;  /* 0x000000000054b947 */ /* 0x000fea0003800000 */
[----:B------:R-:W5:Y:S02]  /*0930*/  LDC.64 R6, c[0x0][0x380] ;  /* 0x0000e000ff067b82 */ /* 0x000f640000000a00 */
[----:B-----5:R-:W5:Y:S02]  /*0940*/  LDG.E R7, desc[UR4][R6.64+0x14] ;  /* 0x0000140406077981 */ /* 0x020f64000c1e1900 */
[----:B-----5:R-:W5:Y:S01]  /*0950*/  I2F.U32.RP R3, R7 ;  /* 0x0000000700037306 */ /* 0x020f620000209000 */
[----:B------:R-:W-:Y:S02]  /*0960*/  IADD3 R11, PT, PT, RZ, -R7, RZ ;  /* 0x80000007ff0b7210 */ /* 0x000fe40007ffe0ff */
[----:B------:R-:W-:-:S05]  /*0970*/  ISETP.NE.U32.AND P6, PT, R7, RZ, PT ;  /* 0x000000ff0700720c */ /* 0x000fca0003fc5070 */
[----:B-----5:R-:W5:Y:S02]  /*0980*/  MUFU.RCP R3, R3 ;  /* 0x0000000300037308 */ /* 0x020f640000001000 */
[----:B-----5:R-:W-:-:S06]  /*0990*/  VIADD R8, R3, 0xffffffe ;  /* 0x0ffffffe03087836 */ /* 0x020fcc0000000000 */
[----:B------:R5:W0:Y:S02]  /*09a0*/  F2I.FTZ.U32.TRUNC.NTZ R9, R8 ;  /* 0x0000000800097305 */ /* 0x000a24000021f000 */
[----:B-----5:R-:W-:Y:S02]  /*09b0*/  IMAD.MOV.U32 R8, RZ, RZ, RZ ;  /* 0x000000ffff087224 */ /* 0x020fe400078e00ff */
[----:B0-----:R-:W-:-:S04]  /*09c0*/  IMAD R11, R11, R9, RZ ;  /* 0x000000090b0b7224 */ /* 0x001fc800078e02ff */
        /* <DEDUP_REMOVED lines=11> */
.L_x_11:
[----:B------:R-:W-:Y:S05]  /*0a80*/  BSYNC.RECONVERGENT B0 ;  /* 0x0000000000007941 */ /* 0x000fea0003800200 */
.L_x_10:
        /* <DEDUP_REMOVED lines=25> */
.L_x_13:
[----:B------:R-:W-:Y:S05]  /*0c20*/  BSYNC.RECONVERGENT B0 ;  /* 0x0000000000007941 */ /* 0x000fea0003800200 */
.L_x_12:
        /* <DEDUP_REMOVED lines=25> */
.L_x_15:
[----:B------:R-:W-:Y:S05]  /*0dc0*/  BSYNC.RECONVERGENT B0 ;  /* 0x0000000000007941 */ /* 0x000fea0003800200 */
.L_x_14:
        /* <DEDUP_REMOVED lines=25> */
.L_x_17:
[----:B------:R-:W-:Y:S05]  /*0f60*/  BSYNC.RECONVERGENT B0 ;  /* 0x0000000000007941 */ /* 0x000fea0003800200 */
.L_x_16:
        /* <DEDUP_REMOVED lines=25> */
.L_x_19:
[----:B------:R-:W-:Y:S05]  /*1100*/  BSYNC.RECONVERGENT B0 ;  /* 0x0000000000007941 */ /* 0x000fea0003800200 */
.L_x_18:
        /* <DEDUP_REMOVED lines=25> */
.L_x_21:
[----:B------:R-:W-:Y:S05]  /*12a0*/  BSYNC.RECONVERGENT B0 ;  /* 0x0000000000007941 */ /* 0x000fea0003800200 */
.L_x_20:
        /* <DEDUP_REMOVED lines=25> */
.L_x_23:
[----:B------:R-:W-:Y:S05]  /*1440*/  BSYNC.RECONVERGENT B0 ;  /* 0x0000000000007941 */ /* 0x000fea0003800200 */
.L_x_22:
        /* <DEDUP_REMOVED lines=25> */
.L_x_25:
[----:B------:R-:W-:Y:S05]  /*15e0*/  BSYNC.RECONVERGENT B0 ;  /* 0x0000000000007941 */ /* 0x000fea0003800200 */
.L_x_24:
        /* <DEDUP_REMOVED lines=25> */
.L_x_27:
[----:B------:R-:W-:Y:S05]  /*1780*/  BSYNC.RECONVERGENT B0 ;  /* 0x0000000000007941 */ /* 0x000fea0003800200 */
.L_x_26:
        /* <DEDUP_REMOVED lines=25> */
.L_x_29:
[----:B------:R-:W-:Y:S05]  /*1920*/  BSYNC.RECONVERGENT B0 ;  /* 0x0000000000007941 */ /* 0x000fea0003800200 */
.L_x_28:
        /* <DEDUP_REMOVED lines=25> */
.L_x_31:
[----:B------:R-:W-:Y:S05]  /*1ac0*/  BSYNC.RECONVERGENT B0 ;  /* 0x0000000000007941 */ /* 0x000fea0003800200 */
.L_x_30:
        /* <DEDUP_REMOVED lines=25> */
.L_x_33:
[----:B------:R-:W-:Y:S05]  /*1c60*/  BSYNC.RECONVERGENT B0 ;  /* 0x0000000000007941 */ /* 0x000fea0003800200 */
.L_x_32:
        /* <DEDUP_REMOVED lines=25> */
.L_x_35:
[----:B------:R-:W-:Y:S05]  /*1e00*/  BSYNC.RECONVERGENT B0 ;  /* 0x0000000000007941 */ /* 0x000fea0003800200 */
.L_x_34:
        /* <DEDUP_REMOVED lines=25> */
.L_x_37:
[----:B------:R-:W-:Y:S05]  /*1fa0*/  BSYNC.RECONVERGENT B0 ;  /* 0x0000000000007941 */ /* 0x000fea0003800200 */
.L_x_36:
        /* <DEDUP_REMOVED lines=25> */
.L_x_39:
[----:B------:R-:W-:Y:S05]  /*2140*/  BSYNC.RECONVERGENT B0 ;  /* 0x0000000000007941 */ /* 0x000fea0003800200 */
.L_x_38:
        /* <DEDUP_REMOVED lines=25> */
.L_x_41:
[----:B------:R-:W-:Y:S05]  /*22e0*/  BSYNC.RECONVERGENT B0 ;  /* 0x0000000000007941 */ /* 0x000fea0003800200 */
.L_x_40:
        /* <DEDUP_REMOVED lines=25> */
.L_x_43:
[----:B------:R-:W-:Y:S05]  /*2480*/  BSYNC.RECONVERGENT B0 ;  /* 0x0000000000007941 */ /* 0x000fea0003800200 */
.L_x_42:
        /* <DEDUP_REMOVED lines=25> */
.L_x_45:
[----:B------:R-:W-:Y:S05]  /*2620*/  BSYNC.RECONVERGENT B0 ;  /* 0x0000000000007941 */ /* 0x000fea0003800200 */
.L_x_44:
        /* <DEDUP_REMOVED lines=25> */
.L_x_47:
[----:B------:R-:W-:Y:S05]  /*27c0*/  BSYNC.RECONVERGENT B0 ;  /* 0x0000000000007941 */ /* 0x000fea0003800200 */
.L_x_46:
        /* <DEDUP_REMOVED lines=25> */
.L_x_49:
[----:B------:R-:W-:Y:S05]  /*2960*/  BSYNC.RECONVERGENT B0 ;  /* 0x0000000000007941 */ /* 0x000fea0003800200 */
.L_x_48:
        /* <DEDUP_REMOVED lines=25> */
.L_x_51:
[----:B------:R-:W-:Y:S05]  /*2b00*/  BSYNC.RECONVERGENT B0 ;  /* 0x0000000000007941 */ /* 0x000fea0003800200 */
.L_x_50:
        /* <DEDUP_REMOVED lines=25> */
.L_x_53:
[----:B------:R-:W-:Y:S05]  /*2ca0*/  BSYNC.RECONVERGENT B0 ;  /* 0x0000000000007941 */ /* 0x000fea0003800200 */
.L_x_52:
[----:B------:R-:W-:Y:S06]  /*2cb0*/  BAR.SYNC.DEFER_BLOCKING 0x0 ;  /* 0x0000000000007b1d */ /* 0x000fec0000010000 */
        /* <DEDUP_REMOVED lines=23> */
.L_x_55:
[----:B------:R-:W-:Y:S05]  /*2e30*/  BSYNC.RECONVERGENT B0 ;  /* 0x0000000000007941 */ /* 0x000fea0003800200 */
.L_x_54:
        /* <DEDUP_REMOVED lines=24> */
.L_x_57:
[----:B------:R-:W-:Y:S05]  /*2fc0*/  BSYNC.RECONVERGENT B0 ;  /* 0x0000000000007941 */ /* 0x000fea0003800200 */
.L_x_56:
        /* <DEDUP_REMOVED lines=14> */
[----:B------:R-:W-:-:S05]  /*30b0*/  IMAD.HI.U32 R9, R9, R2, RZ ;  /* 0x0000000209097227 */ /* 0x000fca00078e00ff */
[----:B------:R-:W-:-:S05]  /*30c0*/  IADD3 R9, PT, PT, -R9, RZ, RZ ;  /* 0x000000ff09097210 */ /* 0x000fca0007ffe1ff */
[----:B------:R-:W-:-:S05]  /*30d0*/  IMAD R6, R7, R9, R2 ;  /* 0x0000000907067224 */ /* 0x000fca00078e0202 */
[----:B------:R-:W-:-:S13]  /*30e0*/  ISETP.GE.U32.AND P0, PT, R6, R7, PT ;  /* 0x000000070600720c */ /* 0x000fda0003f06070 */
[----:B------:R-:W-:-:S05]  /*30f0*/  @P0 IMAD.IADD R6, R6, 0x1, -R7 ;  /* 0x0000000106060824 */ /* 0x000fca00078e0a07 */
[----:B------:R-:W-:-:S13]  /*3100*/  ISETP.GE.U32.AND P0, PT, R6, R7, PT ;  /* 0x000000070600720c */ /* 0x000fda0003f06070 */
[----:B------:R-:W-:Y:S02]  /*3110*/  @P0 IADD3 R6, PT, PT, -R7, R6, RZ ;  /* 0x0000000607060210 */ /* 0x000fe40007ffe1ff */
[----:B------:R-:W-:-:S04]  /*3120*/  @!P1 LOP3.LUT R6, RZ, R7, RZ, 0x33, !PT ;  /* 0x00000007ff069212 */ /* 0x000fc800078e33ff */
[----:B------:R-:W-:-:S13]  /*3130*/  ISETP.NE.AND P0, PT, R6, RZ, PT ;  /* 0x000000ff0600720c */ /* 0x000fda0003f05270 */
[----:B------:R0:W-:Y:S02]  /*3140*/  @!P0 STG.E desc[UR4][R4.64], RZ ;  /* 0x000000ff04008986 */ /* 0x0001e4000c101904 */
.L_x_59:
[----:B------:R-:W-:Y:S05]  /*3150*/  BSYNC.RECONVERGENT B0 ;  /* 0x0000000000007941 */ /* 0x000fea0003800200 */
.L_x_58:
        /* <DEDUP_REMOVED lines=24> */
.L_x_61:
[----:B------:R-:W-:Y:S05]  /*32e0*/  BSYNC.RECONVERGENT B0 ;  /* 0x0000000000007941 */ /* 0x000fea0003800200 */
.L_x_60:
        /* <DEDUP_REMOVED lines=24> */
.L_x_63:
[----:B------:R-:W-:Y:S05]  /*3470*/  BSYNC.RECONVERGENT B0 ;  /* 0x0000000000007941 */ /* 0x000fea0003800200 */
.L_x_62:
[----:B------:R-:W-:Y:S06]  /*3480*/  BAR.SYNC.DEFER_BLOCKING 0x0 ;  /* 0x0000000000007b1d */ /* 0x000fec0000010000 */
[----:B------:R-:W-:Y:S05]  /*3490*/  EXIT ;  /* 0x000000000000794d */ /* 0x000fea0003800000 */
.L_x_64:
[----:B------:R-:W-:-:S00]  /*34a0*/  BRA `(.L_x_64) ;  /* 0xfffffffc00fc7947 */ /* 0x000fc0000383ffff */
[----:B------:R-:W-:-:S00]  /*34b0*/  NOP ;  /* 0x0000000000007918 */ /* 0x000fc00000000000 */
        /* <DEDUP_REMOVED lines=12> */
.L_x_65:


//--------------------- .nv.shared.reserved.0     --------------------------
	.section	.nv.shared.reserved.0,"aw",@nobits
	.weak		__nv_reservedSMEM_offset_0_alias
	.size		__nv_reservedSMEM_offset_0_alias, 0, 64
	.other		__nv_reservedSMEM_offset_0_alias,@"STO_CUDA_RESERVED_SHARED STV_DEFAULT"
__nv_reservedSMEM_offset_0_alias:
	.zero		0
	.zero		64


//--------------------- .nv.constant0._Z13device_globalPji --------------------------
	.section	.nv.constant0._Z13device_globalPji,"a",@progbits
	.sectionflags	@""
	.align	4
.nv.constant0._Z13device_globalPji:
	.zero		908


//--------------------- SYMBOLS --------------------------

	.type		.nv.reservedSmem.offset0,@object
	.size		.nv.reservedSmem.offset0,0x4
